//
// Generated by NVIDIA NVVM Compiler
//
// Compiler Build ID: CL-36424714
// Cuda compilation tools, release 13.0, V13.0.88
// Based on NVVM 20.0.0
//

.version 9.0
.target sm_100
.address_size 64

	// .globl	_Z9SAXPY_GPUPfS_f

.visible .entry _Z9SAXPY_GPUPfS_f(
	.param .u64 .ptr .align 1 _Z9SAXPY_GPUPfS_f_param_0,
	.param .u64 .ptr .align 1 _Z9SAXPY_GPUPfS_f_param_1,
	.param .f32 _Z9SAXPY_GPUPfS_f_param_2
)
{
	.reg .b32 	%r<5>;
	.reg .b32 	%f<5>;
	.reg .b64 	%rd<8>;

	ld.param.u64 	%rd1, [_Z9SAXPY_GPUPfS_f_param_0];
	ld.param.u64 	%rd2, [_Z9SAXPY_GPUPfS_f_param_1];
	ld.param.f32 	%f1, [_Z9SAXPY_GPUPfS_f_param_2];
	cvta.to.global.u64 	%rd3, %rd2;
	cvta.to.global.u64 	%rd4, %rd1;
	mov.u32 	%r1, %tid.x;
	mov.u32 	%r2, %ntid.x;
	mov.u32 	%r3, %ctaid.x;
	mad.lo.s32 	%r4, %r2, %r3, %r1;
	mul.wide.s32 	%rd5, %r4, 4;
	add.s64 	%rd6, %rd4, %rd5;
	ld.global.f32 	%f2, [%rd6];
	add.s64 	%rd7, %rd3, %rd5;
	ld.global.f32 	%f3, [%rd7];
	fma.rn.f32 	%f4, %f1, %f2, %f3;
	st.global.f32 	[%rd7], %f4;
	ret;

}


// ===== COMPILED SASS (sm_100) =====

	.target	sm_100

	.elftype	@"ET_EXEC"


//--------------------- .note.nv.tkinfo           --------------------------
	.section	.note.nv.tkinfo,"",@"SHT_NOTE"
	.sectionflags	@"SHF_NOTE_NV_TKINFO"
	.tkinfo
        /*0018*/ 	.word	0x00000002
        /*0030*/ 	.string	""
        /*0030*/ 	.string	"ptxas"
        /*0030*/ 	.string	"Cuda compilation tools, release 13.0, V13.0.88"
        /*0030*/ 	.string	"Build cuda_13.0.r13.0/compiler.36424714_0"
        /*0030*/ 	.string	"-arch sm_100 -m 64 "



//--------------------- .note.nv.cuinfo           --------------------------
	.section	.note.nv.cuinfo,"",@"SHT_NOTE"
	.sectionflags	@"SHF_NOTE_NV_CUINFO"
        /*0018*/ 	.short	0x0002
        /*001a*/ 	.short	0x0064
        /*001c*/ 	.short	0x0082
	.zero		2


//--------------------- .nv.info                  --------------------------
	.section	.nv.info,"",@"SHT_CUDA_INFO"
	.align	4


	//----- nvinfo : EIATTR_REGCOUNT
	.align		4
        /*0000*/ 	.byte	0x04, 0x2f
        /*0002*/ 	.short	(.L_1 - .L_0)
	.align		4
.L_0:
        /*0004*/ 	.word	index@(_Z9SAXPY_GPUPfS_f)
        /*0008*/ 	.word	0x0000000a


	//----- nvinfo : EIATTR_FRAME_SIZE
	.align		4
.L_1:
        /*000c*/ 	.byte	0x04, 0x11
        /*000e*/ 	.short	(.L_3 - .L_2)
	.align		4
.L_2:
        /*0010*/ 	.word	index@(_Z9SAXPY_GPUPfS_f)
        /*0014*/ 	.word	0x00000000


	//----- nvinfo : EIATTR_MIN_STACK_SIZE
	.align		4
.L_3:
        /*0018*/ 	.byte	0x04, 0x12
        /*001a*/ 	.short	(.L_5 - .L_4)
	.align		4
.L_4:
        /*001c*/ 	.word	index@(_Z9SAXPY_GPUPfS_f)
        /*0020*/ 	.word	0x00000000
.L_5:


//--------------------- .nv.compat                --------------------------
	.section	.nv.compat,"",@"SHT_CUDA_COMPAT_INFO"
	.align	4
        /*0000*/ 	.byte	0x02, 0x09, 0x00, 0x00, 0x02, 0x02, 0x01, 0x00, 0x02, 0x05, 0x05, 0x00, 0x03, 0x07, 0x01, 0x01
        /*0010*/ 	.byte	0x02, 0x03, 0x00, 0x00, 0x02, 0x06, 0x01, 0x00, 0x04, 0x0b, 0x08, 0x00, 0x09, 0x00, 0x00, 0x00
        /*0020*/ 	.byte	0x00, 0x00, 0x00, 0x00


//--------------------- .nv.info._Z9SAXPY_GPUPfS_f --------------------------
	.section	.nv.info._Z9SAXPY_GPUPfS_f,"",@"SHT_CUDA_INFO"
	.sectionflags	@""
	.align	4


	//----- nvinfo : EIATTR_CUDA_API_VERSION
	.align		4
        /*0000*/ 	.byte	0x04, 0x37
        /*0002*/ 	.short	(.L_7 - .L_6)
.L_6:
        /*0004*/ 	.word	0x00000082


	//----- nvinfo : EIATTR_KPARAM_INFO
	.align		4
.L_7:
        /*0008*/ 	.byte	0x04, 0x17
        /*000a*/ 	.short	(.L_9 - .L_8)
.L_8:
        /*000c*/ 	.word	0x00000000
        /*0010*/ 	.short	0x0002
        /*0012*/ 	.short	0x0010
        /*0014*/ 	.byte	0x00, 0xf0, 0x11, 0x00


	//----- nvinfo : EIATTR_KPARAM_INFO
	.align		4
.L_9:
        /*0018*/ 	.byte	0x04, 0x17
        /*001a*/ 	.short	(.L_11 - .L_10)
.L_10:
        /*001c*/ 	.word	0x00000000
        /*0020*/ 	.short	0x0001
        /*0022*/ 	.short	0x0008
        /*0024*/ 	.byte	0x00, 0xf5, 0x21, 0x00


	//----- nvinfo : EIATTR_KPARAM_INFO
	.align		4
.L_11:
        /*0028*/ 	.byte	0x04, 0x17
        /*002a*/ 	.short	(.L_13 - .L_12)
.L_12:
        /*002c*/ 	.word	0x00000000
        /*0030*/ 	.short	0x0000
        /*0032*/ 	.short	0x0000
        /*0034*/ 	.byte	0x00, 0xf5, 0x21, 0x00


	//----- nvinfo : EIATTR_SPARSE_MMA_MASK
	.align		4
.L_13:
        /*0038*/ 	.byte	0x03, 0x50
        /*003a*/ 	.short	0x0000


	//----- nvinfo : EIATTR_MAXREG_COUNT
	.align		4
        /*003c*/ 	.byte	0x03, 0x1b
        /*003e*/ 	.short	0x00ff


	//----- nvinfo : EIATTR_MERCURY_ISA_VERSION
	.align		4
        /*0040*/ 	.byte	0x03, 0x5f
        /*0042*/ 	.short	0x0101


	//----- nvinfo : EIATTR_VRC_CTA_INIT_COUNT
	.align		4
        /*0044*/ 	.byte	0x02, 0x4a
	.zero		1
	.zero		1


	//----- nvinfo : EIATTR_EXIT_INSTR_OFFSETS
	.align		4
        /*0048*/ 	.byte	0x04, 0x1c
        /*004a*/ 	.short	(.L_15 - .L_14)


	//   ....[0]....
.L_14:
        /*004c*/ 	.word	0x000000f0


	//----- nvinfo : EIATTR_CBANK_PARAM_SIZE
	.align		4
.L_15:
        /*0050*/ 	.byte	0x03, 0x19
        /*0052*/ 	.short	0x0014


	//----- nvinfo : EIATTR_PARAM_CBANK
	.align		4
        /*0054*/ 	.byte	0x04, 0x0a
        /*0056*/ 	.short	(.L_17 - .L_16)
	.align		4
.L_16:
        /*0058*/ 	.word	index@(.nv.constant0._Z9SAXPY_GPUPfS_f)
        /*005c*/ 	.short	0x0380
        /*005e*/ 	.short	0x0014


	//----- nvinfo : EIATTR_SW_WAR
	.align		4
.L_17:
        /*0060*/ 	.byte	0x04, 0x36
        /*0062*/ 	.short	(.L_19 - .L_18)
.L_18:
        /*0064*/ 	.word	0x00000008
.L_19:


//--------------------- .nv.callgraph             --------------------------
	.section	.nv.callgraph,"",@"SHT_CUDA_CALLGRAPH"
	.align	4
	.sectionentsize	8
	.align		4
        /*0000*/ 	.word	0x00000000
	.align		4
        /*0004*/ 	.word	0xffffffff
	.align		4
        /*0008*/ 	.word	0x00000000
	.align		4
        /*000c*/ 	.word	0xfffffffe
	.align		4
        /*0010*/ 	.word	0x00000000
	.align		4
        /*0014*/ 	.word	0xfffffffd
	.align		4
        /*0018*/ 	.word	0x00000000
	.align		4
        /*001c*/ 	.word	0xfffffffc


//--------------------- .text._Z9SAXPY_GPUPfS_f   --------------------------
	.section	.text._Z9SAXPY_GPUPfS_f,"ax",@progbits
	.align	128
        .global         _Z9SAXPY_GPUPfS_f
        .type           _Z9SAXPY_GPUPfS_f,@function
        .size           _Z9SAXPY_GPUPfS_f,(.L_x_1 - _Z9SAXPY_GPUPfS_f)
        .other          _Z9SAXPY_GPUPfS_f,@"STO_CUDA_ENTRY STV_DEFAULT"
_Z9SAXPY_GPUPfS_f:
.text._Z9SAXPY_GPUPfS_f:
[----:B------:R-:W-:Y:S01]  /*0000*/  LDC R1, c[0x0][0x37c] ;  /* 0x0000df00ff017b82 */ /* 0x000fe20000000800 */
[----:B------:R-:W0:Y:S07]  /*0010*/  S2R R7, SR_TID.X ;  /* 0x0000000000077919 */ /* 0x000e2e0000002100 */
[----:B------:R-:W1:Y:S01]  /*0020*/  LDC.64 R2, c[0x0][0x380] ;  /* 0x0000e000ff027b82 */ /* 0x000e620000000a00 */
[----:B------:R-:W0:Y:S01]  /*0030*/  LDCU UR6, c[0x0][0x360] ;  /* 0x00006c00ff0677ac */ /* 0x000e220008000800 */
[----:B------:R-:W0:Y:S01]  /*0040*/  S2R R0, SR_CTAID.X ;  /* 0x0000000000007919 */ /* 0x000e220000002500 */
[----:B------:R-:W2:Y:S05]  /*0050*/  LDCU.64 UR4, c[0x0][0x358] ;  /* 0x00006b00ff0477ac */ /* 0x000eaa0008000a00 */
[----:B------:R-:W3:Y:S01]  /*0060*/  LDC.64 R4, c[0x0][0x388] ;  /* 0x0000e200ff047b82 */ /* 0x000ee20000000a00 */
[----:B0-----:R-:W-:Y:S01]  /*0070*/  IMAD R7, R0, UR6, R7 ;  /* 0x0000000600077c24 */ /* 0x001fe2000f8e0207 */
[----:B------:R-:W0:Y:S03]  /*0080*/  LDCU UR6, c[0x0][0x390] ;  /* 0x00007200ff0677ac */ /* 0x000e260008000800 */
[----:B-1----:R-:W-:-:S04]  /*0090*/  IMAD.WIDE R2, R7, 0x4, R2 ;  /* 0x0000000407027825 */ /* 0x002fc800078e0202 */
[----:B---3--:R-:W-:Y:S02]  /*00a0*/  IMAD.WIDE R4, R7, 0x4, R4 ;  /* 0x0000000407047825 */ /* 0x008fe400078e0204 */
[----:B--2---:R-:W0:Y:S04]  /*00b0*/  LDG.E R2, desc[UR4][R2.64] ;  /* 0x0000000402027981 */ /* 0x004e28000c1e1900 */
[----:B------:R-:W0:Y:S02]  /*00c0*/  LDG.E R7, desc[UR4][R4.64] ;  /* 0x0000000404077981 */ /* 0x000e24000c1e1900 */
[----:B0-----:R-:W-:-:S05]  /*00d0*/  FFMA R7, R2, UR6, R7 ;  /* 0x0000000602077c23 */ /* 0x001fca0008000007 */
[----:B------:R-:W-:Y:S01]  /*00e0*/  STG.E desc[UR4][R4.64], R7 ;  /* 0x0000000704007986 */ /* 0x000fe2000c101904 */
[----:B------:R-:W-:Y:S05]  /*00f0*/  EXIT ;  /* 0x000000000000794d */ /* 0x000fea0003800000 */
.L_x_0:
[----:B------:R-:W-:-:S00]  /*0100*/  BRA `(.L_x_0) ;  /* 0xfffffffc00fc7947 */ /* 0x000fc0000383ffff */
[----:B------:R-:W-:-:S00]  /*0110*/  NOP ;  /* 0x0000000000007918 */ /* 0x000fc00000000000 */
        /* <DEDUP_REMOVED lines=14> */
.L_x_1:


//--------------------- .nv.shared.reserved.0     --------------------------
	.section	.nv.shared.reserved.0,"aw",@nobits
	.weak		__nv_reservedSMEM_offset_0_alias
	.size		__nv_reservedSMEM_offset_0_alias, 0, 64
	.other		__nv_reservedSMEM_offset_0_alias,@"STO_CUDA_RESERVED_SHARED STV_DEFAULT"
__nv_reservedSMEM_offset_0_alias:
	.zero		0
	.zero		64


//--------------------- .nv.constant0._Z9SAXPY_GPUPfS_f --------------------------
	.section	.nv.constant0._Z9SAXPY_GPUPfS_f,"a",@progbits
	.sectionflags	@""
	.align	4
.nv.constant0._Z9SAXPY_GPUPfS_f:
	.zero		916


//--------------------- SYMBOLS --------------------------

	.type		.nv.reservedSmem.offset0,@object
	.size		.nv.reservedSmem.offset0,0x4
